	.headerflags	@"EF_CUDA_TEXMODE_UNIFIED EF_CUDA_64BIT_ADDRESS EF_CUDA_ACCELERATORS EF_CUDA_SM90 EF_CUDA_VIRTUAL_SM(EF_CUDA_SM90)"
	.elftype	@"ET_EXEC"


//--------------------- .nv.info                  --------------------------
	.section	.nv.info,"",@"SHT_CUDA_INFO"
	.align	4


	//----- nvinfo : EIATTR_REGCOUNT
	.align		4
        /*0000*/ 	.byte	0x04, 0x2f
        /*0002*/ 	.short	(.L_1 - .L_0)
	.align		4
.L_0:
        /*0004*/ 	.word	index@(triton_poi_fused_convolution_max_pool2d_with_indices_11)
        /*0008*/ 	.word	0x0000001f


	//----- nvinfo : EIATTR_MIN_STACK_SIZE
	.align		4
.L_1:
        /*000c*/ 	.byte	0x04, 0x12
        /*000e*/ 	.short	(.L_3 - .L_2)
	.align		4
.L_2:
        /*0010*/ 	.word	index@(triton_poi_fused_convolution_max_pool2d_with_indices_11)
        /*0014*/ 	.word	0x00000000


	//----- nvinfo : EIATTR_FRAME_SIZE
	.align		4
.L_3:
        /*0018*/ 	.byte	0x04, 0x11
        /*001a*/ 	.short	(.L_5 - .L_4)
	.align		4
.L_4:
        /*001c*/ 	.word	index@(triton_poi_fused_convolution_max_pool2d_with_indices_11)
        /*0020*/ 	.word	0x00000000


	//----- nvinfo : EIATTR_MIN_STACK_SIZE
	.align		4
.L_5:
        /*0024*/ 	.byte	0x04, 0x12
        /*0026*/ 	.short	(.L_7 - .L_6)
	.align		4
.L_6:
        /*0028*/ 	.word	index@(triton_poi_fused_convolution_max_pool2d_with_indices_11)
        /*002c*/ 	.word	0x00000000
.L_7:


//--------------------- .nv.info.triton_poi_fused_convolution_max_pool2d_with_indices_11 --------------------------
	.section	.nv.info.triton_poi_fused_convolution_max_pool2d_with_indices_11,"",@"SHT_CUDA_INFO"
	.sectionflags	@""
	.align	4


	//----- nvinfo : EIATTR_CUDA_API_VERSION
	.align		4
        /*0000*/ 	.byte	0x04, 0x37
        /*0002*/ 	.short	(.L_9 - .L_8)
.L_8:
        /*0004*/ 	.word	0x0000007c


	//----- nvinfo : EIATTR_KPARAM_INFO
	.align		4
.L_9:
        /*0008*/ 	.byte	0x04, 0x17
        /*000a*/ 	.short	(.L_11 - .L_10)
.L_10:
        /*000c*/ 	.word	0x00000000
        /*0010*/ 	.short	0x0003
        /*0012*/ 	.short	0x0014
        /*0014*/ 	.byte	0x00, 0xf0, 0x11, 0x00


	//----- nvinfo : EIATTR_KPARAM_INFO
	.align		4
.L_11:
        /*0018*/ 	.byte	0x04, 0x17
        /*001a*/ 	.short	(.L_13 - .L_12)
.L_12:
        /*001c*/ 	.word	0x00000000
        /*0020*/ 	.short	0x0002
        /*0022*/ 	.short	0x0010
        /*0024*/ 	.byte	0x00, 0xf0, 0x11, 0x00


	//----- nvinfo : EIATTR_KPARAM_INFO
	.align		4
.L_13:
        /*0028*/ 	.byte	0x04, 0x17
        /*002a*/ 	.short	(.L_15 - .L_14)
.L_14:
        /*002c*/ 	.word	0x00000000
        /*0030*/ 	.short	0x0001
        /*0032*/ 	.short	0x0008
        /*0034*/ 	.byte	0x00, 0xf4, 0x21, 0x00


	//----- nvinfo : EIATTR_KPARAM_INFO
	.align		4
.L_15:
        /*0038*/ 	.byte	0x04, 0x17
        /*003a*/ 	.short	(.L_17 - .L_16)
.L_16:
        /*003c*/ 	.word	0x00000000
        /*0040*/ 	.short	0x0000
        /*0042*/ 	.short	0x0000
        /*0044*/ 	.byte	0x00, 0xf4, 0x21, 0x00


	//----- nvinfo : EIATTR_SPARSE_MMA_MASK
	.align		4
.L_17:
        /*0048*/ 	.byte	0x03, 0x50
        /*004a*/ 	.short	0x0000


	//----- nvinfo : EIATTR_MAXREG_COUNT
	.align		4
        /*004c*/ 	.byte	0x03, 0x1b
        /*004e*/ 	.short	0x00ff


	//----- nvinfo : EIATTR_EXIT_INSTR_OFFSETS
	.align		4
        /*0050*/ 	.byte	0x04, 0x1c
        /*0052*/ 	.short	(.L_19 - .L_18)


	//   ....[0]....
.L_18:
        /*0054*/ 	.word	0x000005e0


	//   ....[1]....
        /*0058*/ 	.word	0x00000630


	//----- nvinfo : EIATTR_REQNTID
	.align		4
.L_19:
        /*005c*/ 	.byte	0x04, 0x10
        /*005e*/ 	.short	(.L_21 - .L_20)
.L_20:
        /*0060*/ 	.word	0x00000080
        /*0064*/ 	.word	0x00000001
        /*0068*/ 	.word	0x00000001


	//----- nvinfo : EIATTR_CBANK_PARAM_SIZE
	.align		4
.L_21:
        /*006c*/ 	.byte	0x03, 0x19
        /*006e*/ 	.short	0x0018


	//----- nvinfo : EIATTR_PARAM_CBANK
	.align		4
        /*0070*/ 	.byte	0x04, 0x0a
        /*0072*/ 	.short	(.L_23 - .L_22)
	.align		4
.L_22:
        /*0074*/ 	.word	index@(.nv.constant0.triton_poi_fused_convolution_max_pool2d_with_indices_11)
        /*0078*/ 	.short	0x0210
        /*007a*/ 	.short	0x0018


	//----- nvinfo : EIATTR_SW_WAR
	.align		4
.L_23:
        /*007c*/ 	.byte	0x04, 0x36
        /*007e*/ 	.short	(.L_25 - .L_24)
.L_24:
        /*0080*/ 	.word	0x00000008
.L_25:


//--------------------- .nv.callgraph             --------------------------
	.section	.nv.callgraph,"",@"SHT_CUDA_CALLGRAPH"
	.align	4
	.sectionentsize	8
	.align		4
        /*0000*/ 	.word	0x00000000
	.align		4
        /*0004*/ 	.word	0xffffffff
	.align		4
        /*0008*/ 	.word	0x00000000
	.align		4
        /*000c*/ 	.word	0xfffffffe
	.align		4
        /*0010*/ 	.word	0x00000000
	.align		4
        /*0014*/ 	.word	0xfffffffd
	.align		4
        /*0018*/ 	.word	0x00000000
	.align		4
        /*001c*/ 	.word	0xfffffffc


//--------------------- .text.triton_poi_fused_convolution_max_pool2d_with_indices_11 --------------------------
	.section	.text.triton_poi_fused_convolution_max_pool2d_with_indices_11,"ax",@progbits
	.sectionflags	@"SHF_BARRIERS=1"
	.align	128
        .global         triton_poi_fused_convolution_max_pool2d_with_indices_11
        .type           triton_poi_fused_convolution_max_pool2d_with_indices_11,@function
        .size           triton_poi_fused_convolution_max_pool2d_with_indices_11,(.L_x_1 - triton_poi_fused_convolution_max_pool2d_with_indices_11)
        .other          triton_poi_fused_convolution_max_pool2d_with_indices_11,@"STO_CUDA_ENTRY STV_DEFAULT"
triton_poi_fused_convolution_max_pool2d_with_indices_11:
.text.triton_poi_fused_convolution_max_pool2d_with_indices_11:
[----:B------:R-:W0:Y:S01]  /*0000*/  LDC R1, c[0x0][0x28] ;  /* 0x00000a00ff017b82 */ /* 0x000e220000000800 */
[----:B------:R-:W1:Y:S07]  /*0010*/  S2R R0, SR_CTAID.X ;  /* 0x0000000000007919 */ /* 0x000e6e0000002500 */
[----:B------:R-:W2:Y:S01]  /*0020*/  LDC.64 R14, c[0x0][0x210] ;  /* 0x00008400ff0e7b82 */ /* 0x000ea20000000a00 */
[----:B------:R-:W-:Y:S01]  /*0030*/  IMAD.MOV.U32 R19, RZ, RZ, RZ ;  /* 0x000000ffff137224 */ /* 0x000fe200078e00ff */
[----:B------:R-:W-:Y:S01]  /*0040*/  ULDC.64 UR6, c[0x0][0x208] ;  /* 0x0000820000067ab9 */ /* 0x000fe20000000a00 */
[----:B------:R-:W3:Y:S01]  /*0050*/  S2R R21, SR_TID.X ;  /* 0x0000000000157919 */ /* 0x000ee20000002100 */
[----:B------:R-:W4:Y:S01]  /*0060*/  S2R R18, SR_CTAID.Y ;  /* 0x0000000000127919 */ /* 0x000f220000002600 */
[----:B------:R-:W-:-:S02]  /*0070*/  IMAD.MOV.U32 R20, RZ, RZ, RZ ;  /* 0x000000ffff147224 */ /* 0x000fc400078e00ff */
[----:B-1----:R-:W-:Y:S01]  /*0080*/  IMAD.SHL.U32 R0, R0, 0x10, RZ ;  /* 0x0000001000007824 */ /* 0x002fe200078e00ff */
[----:B---3--:R-:W-:-:S04]  /*0090*/  SHF.R.U32.HI R17, RZ, 0x4, R21 ;  /* 0x00000004ff117819 */ /* 0x008fc80000011615 */
[----:B------:R-:W-:Y:S01]  /*00a0*/  LOP3.LUT R6, R0, 0xf, R21, 0xf8, !PT ;  /* 0x0000000f00067812 */ /* 0x000fe200078ef815 */
[----:B----4-:R-:W-:Y:S01]  /*00b0*/  IMAD.SHL.U32 R16, R18, 0x40, RZ ;  /* 0x0000004012107824 */ /* 0x010fe200078e00ff */
[----:B------:R-:W-:Y:S02]  /*00c0*/  SGXT.U32 R17, R17, 0x3 ;  /* 0x000000031111781a */ /* 0x000fe40000000000 */
[----:B------:R-:W-:Y:S02]  /*00d0*/  ISETP.GE.AND P0, PT, R6, 0x9, PT ;  /* 0x000000090600780c */ /* 0x000fe40003f06270 */
[----:B------:R-:W-:Y:S02]  /*00e0*/  LOP3.LUT R2, R16, R17, RZ, 0xfc, !PT ;  /* 0x0000001110027212 */ /* 0x000fe400078efcff */
[----:B------:R-:W-:Y:S02]  /*00f0*/  LOP3.LUT R3, R16, 0x8, R17, 0xfe, !PT ;  /* 0x0000000810037812 */ /* 0x000fe400078efe11 */
[----:B------:R-:W-:Y:S01]  /*0100*/  LOP3.LUT R4, R16, 0x10, R17, 0xfe, !PT ;  /* 0x0000001010047812 */ /* 0x000fe200078efe11 */
[--C-:B------:R-:W-:Y:S01]  /*0110*/  IMAD R27, R2, 0x9, R6.reuse ;  /* 0x00000009021b7824 */ /* 0x100fe200078e0206 */
        /* <DEDUP_REMOVED lines=9> */
[----:B------:R-:W-:-:S02]  /*01b0*/  IMAD R11, R11, 0x9, R6 ;  /* 0x000000090b0b7824 */ /* 0x000fc400078e0206 */
[--C-:B------:R-:W-:Y:S02]  /*01c0*/  IMAD R13, R13, 0x9, R6.reuse ;  /* 0x000000090d0d7824 */ /* 0x100fe400078e0206 */
[----:B------:R-:W-:Y:S02]  /*01d0*/  IMAD R23, R23, 0x9, R6 ;  /* 0x0000000917177824 */ /* 0x000fe400078e0206 */
[----:B--2---:R-:W-:-:S04]  /*01e0*/  IMAD.WIDE R26, R27, 0x4, R14 ;  /* 0x000000041b1a7825 */ /* 0x004fc800078e020e */
[--C-:B------:R-:W-:Y:S01]  /*01f0*/  IMAD.WIDE R2, R3, 0x4, R14.reuse ;  /* 0x0000000403027825 */ /* 0x100fe200078e020e */
[----:B------:R1:W2:Y:S01]  /*0200*/  @!P0 LDG.E.EL R19, desc[UR6][R26.64] ;  /* 0x000000061a138981 */ /* 0x0002a2000c2e1900 */
[----:B------:R-:W-:Y:S02]  /*0210*/  CS2R R24, SRZ ;  /* 0x0000000000187805 */ /* 0x000fe4000001ff00 */
[--C-:B------:R-:W-:Y:S01]  /*0220*/  IMAD.WIDE R4, R5, 0x4, R14.reuse ;  /* 0x0000000405047825 */ /* 0x100fe200078e020e */
[----:B------:R3:W4:Y:S03]  /*0230*/  @!P0 LDG.E.EL R20, desc[UR6][R2.64] ;  /* 0x0000000602148981 */ /* 0x000726000c2e1900 */
[----:B------:R-:W-:-:S04]  /*0240*/  IMAD.WIDE R6, R7, 0x4, R14 ;  /* 0x0000000407067825 */ /* 0x000fc800078e020e */
[----:B------:R-:W-:-:S04]  /*0250*/  IMAD.WIDE R8, R9, 0x4, R14 ;  /* 0x0000000409087825 */ /* 0x000fc800078e020e */
[----:B------:R-:W-:-:S04]  /*0260*/  IMAD.WIDE R10, R11, 0x4, R14 ;  /* 0x000000040b0a7825 */ /* 0x000fc800078e020e */
[--C-:B------:R-:W-:Y:S01]  /*0270*/  IMAD.WIDE R12, R13, 0x4, R14.reuse ;  /* 0x000000040d0c7825 */ /* 0x100fe200078e020e */
[----:B-1----:R-:W-:Y:S01]  /*0280*/  CS2R R26, SRZ ;  /* 0x00000000001a7805 */ /* 0x002fe2000001ff00 */
[----:B------:R-:W5:Y:S02]  /*0290*/  @!P0 LDG.E.EL R24, desc[UR6][R6.64] ;  /* 0x0000000606188981 */ /* 0x000f64000c2e1900 */
[----:B------:R-:W-:Y:S01]  /*02a0*/  IMAD.WIDE R14, R23, 0x4, R14 ;  /* 0x00000004170e7825 */ /* 0x000fe200078e020e */
[----:B------:R-:W-:Y:S01]  /*02b0*/  HFMA2.MMA R23, -RZ, RZ, 0, 0 ;  /* 0x00000000ff177435 */ /* 0x000fe200000001ff */
[----:B------:R-:W5:Y:S02]  /*02c0*/  @!P0 LDG.E.EL R25, desc[UR6][R10.64] ;  /* 0x000000060a198981 */ /* 0x000f64000c2e1900 */
[----:B------:R-:W-:Y:S02]  /*02d0*/  IMAD.MOV.U32 R22, RZ, RZ, RZ ;  /* 0x000000ffff167224 */ /* 0x000fe400078e00ff */
[----:B------:R-:W5:Y:S04]  /*02e0*/  @!P0 LDG.E.EL R27, desc[UR6][R12.64] ;  /* 0x000000060c1b8981 */ /* 0x000f68000c2e1900 */
[----:B------:R-:W5:Y:S04]  /*02f0*/  @!P0 LDG.E.EL R22, desc[UR6][R4.64] ;  /* 0x0000000604168981 */ /* 0x000f68000c2e1900 */
[----:B------:R1:W5:Y:S04]  /*0300*/  @!P0 LDG.E.EL R23, desc[UR6][R8.64] ;  /* 0x0000000608178981 */ /* 0x000368000c2e1900 */
[----:B------:R-:W5:Y:S01]  /*0310*/  @!P0 LDG.E.EL R26, desc[UR6][R14.64] ;  /* 0x000000060e1a8981 */ /* 0x000f62000c2e1900 */
[----:B------:R-:W1:Y:S01]  /*0320*/  S2UR UR5, SR_CgaCtaId ;  /* 0x00000000000579c3 */ /* 0x000e620000008800 */
[----:B---3--:R-:W-:Y:S01]  /*0330*/  IMAD.SHL.U32 R2, R21, 0x40, RZ ;  /* 0x0000004015027824 */ /* 0x008fe200078e00ff */
[----:B------:R-:W-:-:S04]  /*0340*/  UMOV UR4, 0x400 ;  /* 0x0000040000047882 */ /* 0x000fc80000000000 */
[----:B------:R-:W-:-:S04]  /*0350*/  LOP3.LUT R2, R2, 0x3c0, RZ, 0xc0, !PT ;  /* 0x000003c002027812 */ /* 0x000fc800078ec0ff */
[----:B------:R-:W-:Y:S01]  /*0360*/  LOP3.LUT R3, R2, R17, RZ, 0xfc, !PT ;  /* 0x0000001102037212 */ /* 0x000fe200078efcff */
[----:B01----:R-:W-:-:S06]  /*0370*/  UPRMT UR4, UR5, 0x654, UR4 ;  /* 0x0000065405047896 */ /* 0x003fcc0008000004 */
[----:B------:R-:W-:-:S05]  /*0380*/  LEA.HI R2, R2, UR4, RZ, 0x1e ;  /* 0x0000000402027c11 */ /* 0x000fca000f8ff0ff */
[----:B------:R-:W-:Y:S01]  /*0390*/  IMAD R28, R3, 0x4, R2 ;  /* 0x00000004031c7824 */ /* 0x000fe200078e0202 */
[C---:B------:R-:W-:Y:S01]  /*03a0*/  LOP3.LUT R2, R21.reuse, 0x70, RZ, 0xc0, !PT ;  /* 0x0000007015027812 */ /* 0x040fe200078ec0ff */
[----:B------:R-:W-:-:S03]  /*03b0*/  IMAD.SHL.U32 R21, R21, 0x4, RZ ;  /* 0x0000000415157824 */ /* 0x000fc600078e00ff */
[----:B------:R-:W-:Y:S02]  /*03c0*/  IADD3 R3, R2, UR4, RZ ;  /* 0x0000000402037c10 */ /* 0x000fe4000fffe0ff */
[----:B------:R-:W-:-:S05]  /*03d0*/  LOP3.LUT R8, R21, 0x1fc, RZ, 0xc0, !PT ;  /* 0x000001fc15087812 */ /* 0x000fca00078ec0ff */
[----:B------:R-:W-:Y:S01]  /*03e0*/  IMAD R4, R8, 0x4, R3 ;  /* 0x0000000408047824 */ /* 0x000fe200078e0203 */
[----:B------:R-:W-:Y:S02]  /*03f0*/  SHF.R.S32.HI R3, RZ, 0x19, R18 ;  /* 0x00000019ff037819 */ /* 0x000fe40000011412 */
[----:B------:R-:W-:Y:S02]  /*0400*/  LOP3.LUT R16, R16, 0x3c, R21, 0xf8, !PT ;  /* 0x0000003c10107812 */ /* 0x000fe400078ef815 */
[----:B------:R-:W-:-:S04]  /*0410*/  SGXT R3, R3, 0x1 ;  /* 0x000000010303781a */ /* 0x000fc80000000200 */
[----:B------:R-:W-:Y:S02]  /*0420*/  LEA.HI R9, R3, R16, RZ, 0x7 ;  /* 0x0000001003097211 */ /* 0x000fe400078f38ff */
[----:B------:R-:W0:Y:S02]  /*0430*/  LDC.64 R2, c[0x0][0x218] ;  /* 0x00008600ff027b82 */ /* 0x000e240000000a00 */
[----:B------:R-:W-:Y:S02]  /*0440*/  LOP3.LUT R11, R9, 0xffffff80, RZ, 0xc0, !PT ;  /* 0xffffff80090b7812 */ /* 0x000fe400078ec0ff */
[----:B------:R-:W-:Y:S02]  /*0450*/  SHF.R.S32.HI R10, RZ, 0x7, R9 ;  /* 0x00000007ff0a7819 */ /* 0x000fe40000011409 */
[----:B------:R-:W-:Y:S01]  /*0460*/  LOP3.LUT R9, R0, R17, RZ, 0xfc, !PT ;  /* 0x0000001100097212 */ /* 0x000fe200078efcff */
[----:B------:R-:W-:Y:S01]  /*0470*/  IMAD.IADD R11, R16, 0x1, -R11 ;  /* 0x00000001100b7824 */ /* 0x000fe200078e0a0b */
[----:B------:R-:W-:-:S02]  /*0480*/  LOP3.LUT R0, R0, 0x8, R17, 0xfe, !PT ;  /* 0x0000000800007812 */ /* 0x000fc400078efe11 */
[----:B------:R-:W-:Y:S01]  /*0490*/  LOP3.LUT R13, R8, 0x200, RZ, 0xfc, !PT ;  /* 0x00000200080d7812 */ /* 0x000fe200078efcff */
[----:B------:R-:W-:Y:S01]  /*04a0*/  IMAD R12, R10, 0x480, R11 ;  /* 0x000004800a0c7824 */ /* 0x000fe200078e020b */
[C---:B------:R-:W-:Y:S02]  /*04b0*/  ISETP.GE.AND P1, PT, R9.reuse, 0x9, PT ;  /* 0x000000090900780c */ /* 0x040fe40003f26270 */
[----:B------:R-:W-:Y:S01]  /*04c0*/  ISETP.GE.AND P0, PT, R0, 0x9, PT ;  /* 0x000000090000780c */ /* 0x000fe20003f06270 */
[----:B------:R-:W-:Y:S01]  /*04d0*/  IMAD R11, R9, 0x80, R12 ;  /* 0x00000080090b7824 */ /* 0x000fe200078e020c */
[----:B------:R-:W-:-:S04]  /*04e0*/  SHF.R.U32.HI R13, RZ, 0x2, R13 ;  /* 0x00000002ff0d7819 */ /* 0x000fc8000001160d */
[----:B------:R-:W-:Y:S01]  /*04f0*/  LOP3.LUT R13, R13, 0xf0, RZ, 0xc0, !PT ;  /* 0x000000f00d0d7812 */ /* 0x000fe200078ec0ff */
[----:B0-----:R-:W-:-:S03]  /*0500*/  IMAD.WIDE R10, R11, 0x4, R2 ;  /* 0x000000040b0a7825 */ /* 0x001fc600078e0202 */
[----:B------:R-:W-:-:S05]  /*0510*/  IADD3 R13, R13, UR4, RZ ;  /* 0x000000040d0d7c10 */ /* 0x000fca000fffe0ff */
[----:B------:R-:W-:Y:S01]  /*0520*/  IMAD R13, R8, 0x4, R13 ;  /* 0x00000004080d7824 */ /* 0x000fe200078e020d */
[----:B--2---:R-:W-:Y:S04]  /*0530*/  STS [R28], R19 ;  /* 0x000000131c007388 */ /* 0x004fe80000000800 */
[----:B----4-:R-:W-:Y:S04]  /*0540*/  STS [R28+0x20], R20 ;  /* 0x000020141c007388 */ /* 0x010fe80000000800 */
[----:B-----5:R-:W-:Y:S04]  /*0550*/  STS [R28+0x60], R24 ;  /* 0x000060181c007388 */ /* 0x020fe80000000800 */
[----:B------:R-:W-:Y:S04]  /*0560*/  STS [R28+0xa0], R25 ;  /* 0x0000a0191c007388 */ /* 0x000fe80000000800 */
[----:B------:R-:W-:Y:S04]  /*0570*/  STS [R28+0xc0], R27 ;  /* 0x0000c01b1c007388 */ /* 0x000fe80000000800 */
[----:B------:R-:W-:Y:S04]  /*0580*/  STS [R28+0x40], R22 ;  /* 0x000040161c007388 */ /* 0x000fe80000000800 */
[----:B------:R-:W-:Y:S04]  /*0590*/  STS [R28+0x80], R23 ;  /* 0x000080171c007388 */ /* 0x000fe80000000800 */
[----:B------:R-:W-:Y:S01]  /*05a0*/  STS [R28+0xe0], R26 ;  /* 0x0000e01a1c007388 */ /* 0x000fe20000000800 */
[----:B------:R-:W-:Y:S06]  /*05b0*/  BAR.SYNC.DEFER_BLOCKING 0x0 ;  /* 0x0000000000007b1d */ /* 0x000fec0000010000 */
[----:B------:R-:W0:Y:S04]  /*05c0*/  LDS.128 R4, [R4] ;  /* 0x0000000004047984 */ /* 0x000e280000000c00 */
[----:B0-----:R0:W-:Y:S02]  /*05d0*/  @!P1 STG.E.128 desc[UR6][R10.64], R4 ;  /* 0x000000040a009986 */ /* 0x0011e4000c101d06 */
[----:B0-----:R-:W-:Y:S05]  /*05e0*/  @P0 EXIT ;  /* 0x000000000000094d */ /* 0x001fea0003800000 */
[----:B0-----:R-:W0:Y:S01]  /*05f0*/  LDS.128 R8, [R13+0x800] ;  /* 0x000800000d087984 */ /* 0x001e220000000c00 */
[----:B------:R-:W-:-:S04]  /*0600*/  IMAD R5, R0, 0x80, R12 ;  /* 0x0000008000057824 */ /* 0x000fc800078e020c */
[----:B------:R-:W-:-:S05]  /*0610*/  IMAD.WIDE R2, R5, 0x4, R2 ;  /* 0x0000000405027825 */ /* 0x000fca00078e0202 */
[----:B0-----:R-:W-:Y:S01]  /*0620*/  STG.E.128 desc[UR6][R2.64], R8 ;  /* 0x0000000802007986 */ /* 0x001fe2000c101d06 */
[----:B------:R-:W-:Y:S05]  /*0630*/  EXIT ;  /* 0x000000000000794d */ /* 0x000fea0003800000 */
.L_x_0:
[----:B------:R-:W-:-:S00]  /*0640*/  BRA `(.L_x_0) ;  /* 0xfffffffc00fc7947 */ /* 0x000fc0000383ffff */
[----:B------:R-:W-:-:S00]  /*0650*/  NOP ;  /* 0x0000000000007918 */ /* 0x000fc00000000000 */
        /* <DEDUP_REMOVED lines=10> */
.L_x_1:


//--------------------- .nv.shared.triton_poi_fused_convolution_max_pool2d_with_indices_11 --------------------------
	.section	.nv.shared.triton_poi_fused_convolution_max_pool2d_with_indices_11,"aw",@nobits
	.sectionflags	@""
	.align	16
	.zero		1024


//--------------------- .nv.constant0.triton_poi_fused_convolution_max_pool2d_with_indices_11 --------------------------
	.section	.nv.constant0.triton_poi_fused_convolution_max_pool2d_with_indices_11,"a",@progbits
	.sectionflags	@""
	.align	4
.nv.constant0.triton_poi_fused_convolution_max_pool2d_with_indices_11:
	.zero		552
